	.headerflags	@"EF_CUDA_TEXMODE_UNIFIED EF_CUDA_64BIT_ADDRESS EF_CUDA_ACCELERATORS EF_CUDA_SM90 EF_CUDA_VIRTUAL_SM(EF_CUDA_SM90)"
	.elftype	@"ET_EXEC"


//--------------------- .nv.info                  --------------------------
	.section	.nv.info,"",@"SHT_CUDA_INFO"
	.align	4


	//----- nvinfo : EIATTR_REGCOUNT
	.align		4
        /*0000*/ 	.byte	0x04, 0x2f
        /*0002*/ 	.short	(.L_1 - .L_0)
	.align		4
.L_0:
        /*0004*/ 	.word	index@(triton_poi_fused_add_convolution_7)
        /*0008*/ 	.word	0x00000016


	//----- nvinfo : EIATTR_MIN_STACK_SIZE
	.align		4
.L_1:
        /*000c*/ 	.byte	0x04, 0x12
        /*000e*/ 	.short	(.L_3 - .L_2)
	.align		4
.L_2:
        /*0010*/ 	.word	index@(triton_poi_fused_add_convolution_7)
        /*0014*/ 	.word	0x00000000


	//----- nvinfo : EIATTR_FRAME_SIZE
	.align		4
.L_3:
        /*0018*/ 	.byte	0x04, 0x11
        /*001a*/ 	.short	(.L_5 - .L_4)
	.align		4
.L_4:
        /*001c*/ 	.word	index@(triton_poi_fused_add_convolution_7)
        /*0020*/ 	.word	0x00000000


	//----- nvinfo : EIATTR_MIN_STACK_SIZE
	.align		4
.L_5:
        /*0024*/ 	.byte	0x04, 0x12
        /*0026*/ 	.short	(.L_7 - .L_6)
	.align		4
.L_6:
        /*0028*/ 	.word	index@(triton_poi_fused_add_convolution_7)
        /*002c*/ 	.word	0x00000000
.L_7:


//--------------------- .nv.info.triton_poi_fused_add_convolution_7 --------------------------
	.section	.nv.info.triton_poi_fused_add_convolution_7,"",@"SHT_CUDA_INFO"
	.sectionflags	@""
	.align	4


	//----- nvinfo : EIATTR_CUDA_API_VERSION
	.align		4
        /*0000*/ 	.byte	0x04, 0x37
        /*0002*/ 	.short	(.L_9 - .L_8)
.L_8:
        /*0004*/ 	.word	0x0000007c


	//----- nvinfo : EIATTR_KPARAM_INFO
	.align		4
.L_9:
        /*0008*/ 	.byte	0x04, 0x17
        /*000a*/ 	.short	(.L_11 - .L_10)
.L_10:
        /*000c*/ 	.word	0x00000000
        /*0010*/ 	.short	0x0006
        /*0012*/ 	.short	0x0030
        /*0014*/ 	.byte	0x00, 0xf0, 0x11, 0x00


	//----- nvinfo : EIATTR_KPARAM_INFO
	.align		4
.L_11:
        /*0018*/ 	.byte	0x04, 0x17
        /*001a*/ 	.short	(.L_13 - .L_12)
.L_12:
        /*001c*/ 	.word	0x00000000
        /*0020*/ 	.short	0x0005
        /*0022*/ 	.short	0x0028
        /*0024*/ 	.byte	0x00, 0xf4, 0x21, 0x00


	//----- nvinfo : EIATTR_KPARAM_INFO
	.align		4
.L_13:
        /*0028*/ 	.byte	0x04, 0x17
        /*002a*/ 	.short	(.L_15 - .L_14)
.L_14:
        /*002c*/ 	.word	0x00000000
        /*0030*/ 	.short	0x0004
        /*0032*/ 	.short	0x0020
        /*0034*/ 	.byte	0x00, 0xf4, 0x21, 0x00


	//----- nvinfo : EIATTR_KPARAM_INFO
	.align		4
.L_15:
        /*0038*/ 	.byte	0x04, 0x17
        /*003a*/ 	.short	(.L_17 - .L_16)
.L_16:
        /*003c*/ 	.word	0x00000000
        /*0040*/ 	.short	0x0003
        /*0042*/ 	.short	0x0018
        /*0044*/ 	.byte	0x00, 0xf4, 0x21, 0x00


	//----- nvinfo : EIATTR_KPARAM_INFO
	.align		4
.L_17:
        /*0048*/ 	.byte	0x04, 0x17
        /*004a*/ 	.short	(.L_19 - .L_18)
.L_18:
        /*004c*/ 	.word	0x00000000
        /*0050*/ 	.short	0x0002
        /*0052*/ 	.short	0x0010
        /*0054*/ 	.byte	0x00, 0xf4, 0x21, 0x00


	//----- nvinfo : EIATTR_KPARAM_INFO
	.align		4
.L_19:
        /*0058*/ 	.byte	0x04, 0x17
        /*005a*/ 	.short	(.L_21 - .L_20)
.L_20:
        /*005c*/ 	.word	0x00000000
        /*0060*/ 	.short	0x0001
        /*0062*/ 	.short	0x0008
        /*0064*/ 	.byte	0x00, 0xf4, 0x21, 0x00


	//----- nvinfo : EIATTR_KPARAM_INFO
	.align		4
.L_21:
        /*0068*/ 	.byte	0x04, 0x17
        /*006a*/ 	.short	(.L_23 - .L_22)
.L_22:
        /*006c*/ 	.word	0x00000000
        /*0070*/ 	.short	0x0000
        /*0072*/ 	.short	0x0000
        /*0074*/ 	.byte	0x00, 0xf4, 0x21, 0x00


	//----- nvinfo : EIATTR_SPARSE_MMA_MASK
	.align		4
.L_23:
        /*0078*/ 	.byte	0x03, 0x50
        /*007a*/ 	.short	0x0000


	//----- nvinfo : EIATTR_MAXREG_COUNT
	.align		4
        /*007c*/ 	.byte	0x03, 0x1b
        /*007e*/ 	.short	0x00ff


	//----- nvinfo : EIATTR_EXIT_INSTR_OFFSETS
	.align		4
        /*0080*/ 	.byte	0x04, 0x1c
        /*0082*/ 	.short	(.L_25 - .L_24)


	//   ....[0]....
.L_24:
        /*0084*/ 	.word	0x00000290


	//   ....[1]....
        /*0088*/ 	.word	0x000002b0


	//----- nvinfo : EIATTR_REQNTID
	.align		4
.L_25:
        /*008c*/ 	.byte	0x04, 0x10
        /*008e*/ 	.short	(.L_27 - .L_26)
.L_26:
        /*0090*/ 	.word	0x00000080
        /*0094*/ 	.word	0x00000001
        /*0098*/ 	.word	0x00000001


	//----- nvinfo : EIATTR_CBANK_PARAM_SIZE
	.align		4
.L_27:
        /*009c*/ 	.byte	0x03, 0x19
        /*009e*/ 	.short	0x0034


	//----- nvinfo : EIATTR_PARAM_CBANK
	.align		4
        /*00a0*/ 	.byte	0x04, 0x0a
        /*00a2*/ 	.short	(.L_29 - .L_28)
	.align		4
.L_28:
        /*00a4*/ 	.word	index@(.nv.constant0.triton_poi_fused_add_convolution_7)
        /*00a8*/ 	.short	0x0210
        /*00aa*/ 	.short	0x0034


	//----- nvinfo : EIATTR_SW_WAR
	.align		4
.L_29:
        /*00ac*/ 	.byte	0x04, 0x36
        /*00ae*/ 	.short	(.L_31 - .L_30)
.L_30:
        /*00b0*/ 	.word	0x00000008
.L_31:


//--------------------- .nv.callgraph             --------------------------
	.section	.nv.callgraph,"",@"SHT_CUDA_CALLGRAPH"
	.align	4
	.sectionentsize	8
	.align		4
        /*0000*/ 	.word	0x00000000
	.align		4
        /*0004*/ 	.word	0xffffffff
	.align		4
        /*0008*/ 	.word	0x00000000
	.align		4
        /*000c*/ 	.word	0xfffffffe
	.align		4
        /*0010*/ 	.word	0x00000000
	.align		4
        /*0014*/ 	.word	0xfffffffd
	.align		4
        /*0018*/ 	.word	0x00000000
	.align		4
        /*001c*/ 	.word	0xfffffffc


//--------------------- .text.triton_poi_fused_add_convolution_7 --------------------------
	.section	.text.triton_poi_fused_add_convolution_7,"ax",@progbits
	.align	128
        .global         triton_poi_fused_add_convolution_7
        .type           triton_poi_fused_add_convolution_7,@function
        .size           triton_poi_fused_add_convolution_7,(.L_x_1 - triton_poi_fused_add_convolution_7)
        .other          triton_poi_fused_add_convolution_7,@"STO_CUDA_ENTRY STV_DEFAULT"
triton_poi_fused_add_convolution_7:
.text.triton_poi_fused_add_convolution_7:
[----:B------:R-:W0:Y:S01]  /*0000*/  LDC R1, c[0x0][0x28] ;  /* 0x00000a00ff017b82 */ /* 0x000e220000000800 */
[----:B------:R-:W1:Y:S07]  /*0010*/  S2R R11, SR_TID.X ;  /* 0x00000000000b7919 */ /* 0x000e6e0000002100 */
[----:B------:R-:W2:Y:S01]  /*0020*/  LDC.64 R14, c[0x0][0x228] ;  /* 0x00008a00ff0e7b82 */ /* 0x000ea20000000a00 */
[----:B------:R-:W-:Y:S01]  /*0030*/  ULDC.64 UR4, c[0x0][0x208] ;  /* 0x0000820000047ab9 */ /* 0x000fe20000000a00 */
[----:B------:R-:W3:Y:S06]  /*0040*/  S2R R0, SR_CTAID.X ;  /* 0x0000000000007919 */ /* 0x000eec0000002500 */
[----:B------:R-:W4:Y:S08]  /*0050*/  LDC.64 R8, c[0x0][0x238] ;  /* 0x00008e00ff087b82 */ /* 0x000f300000000a00 */
[----:B------:R-:W5:Y:S08]  /*0060*/  LDC.64 R12, c[0x0][0x218] ;  /* 0x00008600ff0c7b82 */ /* 0x000f700000000a00 */
[----:B------:R-:W2:Y:S01]  /*0070*/  LDC.64 R6, c[0x0][0x220] ;  /* 0x00008800ff067b82 */ /* 0x000ea20000000a00 */
[----:B-1----:R-:W-:-:S07]  /*0080*/  LOP3.LUT R11, R11, 0x7f, RZ, 0xc0, !PT ;  /* 0x0000007f0b0b7812 */ /* 0x002fce00078ec0ff */
[----:B------:R-:W1:Y:S01]  /*0090*/  LDC.64 R4, c[0x0][0x210] ;  /* 0x00008400ff047b82 */ /* 0x000e620000000a00 */
[----:B---3--:R-:W-:Y:S01]  /*00a0*/  LEA R11, R0, R11, 0x7 ;  /* 0x0000000b000b7211 */ /* 0x008fe200078e38ff */
[----:B------:R-:W-:-:S03]  /*00b0*/  HFMA2.MMA R19, -RZ, RZ, 0, 0 ;  /* 0x00000000ff137435 */ /* 0x000fc600000001ff */
[C---:B------:R-:W-:Y:S01]  /*00c0*/  ISETP.GE.AND P0, PT, R11.reuse, 0x60, PT ;  /* 0x000000600b00780c */ /* 0x040fe20003f06270 */
[----:B------:R-:W-:-:S04]  /*00d0*/  IMAD.HI R0, R11, 0x55555556, RZ ;  /* 0x555555560b007827 */ /* 0x000fc800078e02ff */
[----:B-----5:R-:W-:Y:S01]  /*00e0*/  IMAD.WIDE R12, R11, 0x4, R12 ;  /* 0x000000040b0c7825 */ /* 0x020fe200078e020c */
[----:B------:R-:W-:-:S04]  /*00f0*/  LEA.HI R0, R0, R0, RZ, 0x1 ;  /* 0x0000000000007211 */ /* 0x000fc800078f08ff */
[----:B------:R-:W-:-:S04]  /*0100*/  SHF.R.S32.HI R3, RZ, 0x1f, R0 ;  /* 0x0000001fff037819 */ /* 0x000fc80000011400 */
[----:B------:R-:W-:Y:S02]  /*0110*/  LEA.HI R10, R3, R0, RZ, 0x3 ;  /* 0x00000000030a7211 */ /* 0x000fe400078f18ff */
[----:B------:R-:W3:Y:S02]  /*0120*/  LDC.64 R2, c[0x0][0x230] ;  /* 0x00008c00ff027b82 */ /* 0x000ee40000000a00 */
[----:B------:R-:W-:Y:S01]  /*0130*/  LOP3.LUT R17, R10, 0xfffffff8, RZ, 0xc0, !PT ;  /* 0xfffffff80a117812 */ /* 0x000fe200078ec0ff */
[C---:B0-2---:R-:W-:Y:S01]  /*0140*/  IMAD.WIDE R6, R11.reuse, 0x4, R6 ;  /* 0x000000040b067825 */ /* 0x045fe200078e0206 */
[----:B------:R-:W-:Y:S02]  /*0150*/  MOV R10, RZ ;  /* 0x000000ff000a7202 */ /* 0x000fe40000000f00 */
[----:B------:R-:W-:Y:S01]  /*0160*/  IADD3 R17, R0, -R17, RZ ;  /* 0x8000001100117210 */ /* 0x000fe20007ffe0ff */
[----:B------:R-:W-:Y:S01]  /*0170*/  HFMA2.MMA R0, -RZ, RZ, 0, 0 ;  /* 0x00000000ff007435 */ /* 0x000fe200000001ff */
[----:B-1----:R-:W-:-:S02]  /*0180*/  IMAD.WIDE R4, R11, 0x4, R4 ;  /* 0x000000040b047825 */ /* 0x002fc400078e0204 */
[----:B------:R-:W2:Y:S02]  /*0190*/  @!P0 LDG.E R10, desc[UR4][R12.64] ;  /* 0x000000040c0a8981 */ /* 0x000ea4000c1e1900 */
[C---:B------:R-:W-:Y:S02]  /*01a0*/  IMAD.WIDE R14, R17.reuse, 0x4, R14 ;  /* 0x00000004110e7825 */ /* 0x040fe400078e020e */
[----:B------:R-:W5:Y:S02]  /*01b0*/  @!P0 LDG.E R19, desc[UR4][R4.64] ;  /* 0x0000000404138981 */ /* 0x000f64000c1e1900 */
[----:B----4-:R-:W-:Y:S01]  /*01c0*/  IMAD.WIDE R8, R17, 0x4, R8 ;  /* 0x0000000411087825 */ /* 0x010fe200078e0208 */
[----:B------:R-:W-:Y:S01]  /*01d0*/  CS2R R16, SRZ ;  /* 0x0000000000107805 */ /* 0x000fe2000001ff00 */
[----:B------:R-:W5:Y:S05]  /*01e0*/  @!P0 LDG.E.EL R0, desc[UR4][R14.64] ;  /* 0x000000040e008981 */ /* 0x000f6a000c2e1900 */
[----:B------:R-:W2:Y:S01]  /*01f0*/  @!P0 LDG.E R17, desc[UR4][R6.64] ;  /* 0x0000000406118981 */ /* 0x000ea2000c1e1900 */
[----:B---3--:R-:W-:Y:S01]  /*0200*/  IMAD.WIDE R2, R11, 0x4, R2 ;  /* 0x000000040b027825 */ /* 0x008fe200078e0202 */
[----:B------:R-:W-:-:S02]  /*0210*/  MOV R11, RZ ;  /* 0x000000ff000b7202 */ /* 0x000fc40000000f00 */
[----:B------:R-:W3:Y:S04]  /*0220*/  @!P0 LDG.E.EL R16, desc[UR4][R8.64] ;  /* 0x0000000408108981 */ /* 0x000ee8000c2e1900 */
[----:B------:R-:W3:Y:S01]  /*0230*/  @!P0 LDG.E R11, desc[UR4][R2.64] ;  /* 0x00000004020b8981 */ /* 0x000ee2000c1e1900 */
[----:B-----5:R-:W-:Y:S01]  /*0240*/  FADD R0, R0, R19 ;  /* 0x0000001300007221 */ /* 0x020fe20000000000 */
[----:B--2---:R-:W-:-:S04]  /*0250*/  FADD R17, R17, R10 ;  /* 0x0000000a11117221 */ /* 0x004fc80000000000 */
[----:B------:R-:W-:Y:S01]  /*0260*/  FADD R0, R0, R17 ;  /* 0x0000001100007221 */ /* 0x000fe20000000000 */
[----:B---3--:R-:W-:-:S04]  /*0270*/  FADD R11, R16, R11 ;  /* 0x0000000b100b7221 */ /* 0x008fc80000000000 */
[----:B------:R-:W-:Y:S01]  /*0280*/  FADD R11, R11, R0 ;  /* 0x000000000b0b7221 */ /* 0x000fe20000000000 */
[----:B------:R-:W-:Y:S06]  /*0290*/  @P0 EXIT ;  /* 0x000000000000094d */ /* 0x000fec0003800000 */
[----:B------:R-:W-:Y:S01]  /*02a0*/  STG.E desc[UR4][R4.64], R11 ;  /* 0x0000000b04007986 */ /* 0x000fe2000c101904 */
[----:B------:R-:W-:Y:S05]  /*02b0*/  EXIT ;  /* 0x000000000000794d */ /* 0x000fea0003800000 */
.L_x_0:
[----:B------:R-:W-:-:S00]  /*02c0*/  BRA `(.L_x_0) ;  /* 0xfffffffc00fc7947 */ /* 0x000fc0000383ffff */
[----:B------:R-:W-:-:S00]  /*02d0*/  NOP ;  /* 0x0000000000007918 */ /* 0x000fc00000000000 */
        /* <DEDUP_REMOVED lines=10> */
.L_x_1:


//--------------------- .nv.constant0.triton_poi_fused_add_convolution_7 --------------------------
	.section	.nv.constant0.triton_poi_fused_add_convolution_7,"a",@progbits
	.sectionflags	@""
	.align	4
.nv.constant0.triton_poi_fused_add_convolution_7:
	.zero		580
